//
// Generated by NVIDIA NVVM Compiler
//
// Compiler Build ID: CL-36424714
// Cuda compilation tools, release 13.0, V13.0.88
// Based on NVVM 20.0.0
//

.version 9.0
.target sm_100
.address_size 64

	// .globl	_Z10vectorFlipPKfPfi

.visible .entry _Z10vectorFlipPKfPfi(
	.param .u64 .ptr .align 1 _Z10vectorFlipPKfPfi_param_0,
	.param .u64 .ptr .align 1 _Z10vectorFlipPKfPfi_param_1,
	.param .u32 _Z10vectorFlipPKfPfi_param_2
)
{
	.reg .pred 	%p<2>;
	.reg .b32 	%r<8>;
	.reg .b32 	%f<2>;
	.reg .b64 	%rd<9>;

	ld.param.u64 	%rd1, [_Z10vectorFlipPKfPfi_param_0];
	ld.param.u64 	%rd2, [_Z10vectorFlipPKfPfi_param_1];
	ld.param.u32 	%r2, [_Z10vectorFlipPKfPfi_param_2];
	mov.u32 	%r3, %ntid.x;
	mov.u32 	%r4, %ctaid.x;
	mov.u32 	%r5, %tid.x;
	mad.lo.s32 	%r1, %r3, %r4, %r5;
	setp.ge.s32 	%p1, %r1, %r2;
	@%p1 bra 	$L__BB0_2;
	cvta.to.global.u64 	%rd3, %rd1;
	cvta.to.global.u64 	%rd4, %rd2;
	mul.wide.s32 	%rd5, %r1, 4;
	add.s64 	%rd6, %rd3, %rd5;
	ld.global.f32 	%f1, [%rd6];
	not.b32 	%r6, %r1;
	add.s32 	%r7, %r2, %r6;
	mul.wide.s32 	%rd7, %r7, 4;
	add.s64 	%rd8, %rd4, %rd7;
	st.global.f32 	[%rd8], %f1;
$L__BB0_2:
	ret;

}


// ===== COMPILED SASS (sm_100) =====

	.target	sm_100

	.elftype	@"ET_EXEC"


//--------------------- .note.nv.tkinfo           --------------------------
	.section	.note.nv.tkinfo,"",@"SHT_NOTE"
	.sectionflags	@"SHF_NOTE_NV_TKINFO"
	.tkinfo
        /*0018*/ 	.word	0x00000002
        /*0030*/ 	.string	""
        /*0030*/ 	.string	"ptxas"
        /*0030*/ 	.string	"Cuda compilation tools, release 13.0, V13.0.88"
        /*0030*/ 	.string	"Build cuda_13.0.r13.0/compiler.36424714_0"
        /*0030*/ 	.string	"-arch sm_100 -m 64 "



//--------------------- .note.nv.cuinfo           --------------------------
	.section	.note.nv.cuinfo,"",@"SHT_NOTE"
	.sectionflags	@"SHF_NOTE_NV_CUINFO"
        /*0018*/ 	.short	0x0002
        /*001a*/ 	.short	0x0064
        /*001c*/ 	.short	0x0082
	.zero		2


//--------------------- .nv.info                  --------------------------
	.section	.nv.info,"",@"SHT_CUDA_INFO"
	.align	4


	//----- nvinfo : EIATTR_REGCOUNT
	.align		4
        /*0000*/ 	.byte	0x04, 0x2f
        /*0002*/ 	.short	(.L_1 - .L_0)
	.align		4
.L_0:
        /*0004*/ 	.word	index@(_Z10vectorFlipPKfPfi)
        /*0008*/ 	.word	0x0000000a


	//----- nvinfo : EIATTR_FRAME_SIZE
	.align		4
.L_1:
        /*000c*/ 	.byte	0x04, 0x11
        /*000e*/ 	.short	(.L_3 - .L_2)
	.align		4
.L_2:
        /*0010*/ 	.word	index@(_Z10vectorFlipPKfPfi)
        /*0014*/ 	.word	0x00000000


	//----- nvinfo : EIATTR_MIN_STACK_SIZE
	.align		4
.L_3:
        /*0018*/ 	.byte	0x04, 0x12
        /*001a*/ 	.short	(.L_5 - .L_4)
	.align		4
.L_4:
        /*001c*/ 	.word	index@(_Z10vectorFlipPKfPfi)
        /*0020*/ 	.word	0x00000000
.L_5:


//--------------------- .nv.compat                --------------------------
	.section	.nv.compat,"",@"SHT_CUDA_COMPAT_INFO"
	.align	4
        /*0000*/ 	.byte	0x02, 0x09, 0x00, 0x00, 0x02, 0x02, 0x01, 0x00, 0x02, 0x05, 0x05, 0x00, 0x03, 0x07, 0x01, 0x01
        /*0010*/ 	.byte	0x02, 0x03, 0x00, 0x00, 0x02, 0x06, 0x01, 0x00, 0x04, 0x0b, 0x08, 0x00, 0x09, 0x00, 0x00, 0x00
        /*0020*/ 	.byte	0x00, 0x00, 0x00, 0x00


//--------------------- .nv.info._Z10vectorFlipPKfPfi --------------------------
	.section	.nv.info._Z10vectorFlipPKfPfi,"",@"SHT_CUDA_INFO"
	.sectionflags	@""
	.align	4


	//----- nvinfo : EIATTR_CUDA_API_VERSION
	.align		4
        /*0000*/ 	.byte	0x04, 0x37
        /*0002*/ 	.short	(.L_7 - .L_6)
.L_6:
        /*0004*/ 	.word	0x00000082


	//----- nvinfo : EIATTR_KPARAM_INFO
	.align		4
.L_7:
        /*0008*/ 	.byte	0x04, 0x17
        /*000a*/ 	.short	(.L_9 - .L_8)
.L_8:
        /*000c*/ 	.word	0x00000000
        /*0010*/ 	.short	0x0002
        /*0012*/ 	.short	0x0010
        /*0014*/ 	.byte	0x00, 0xf0, 0x11, 0x00


	//----- nvinfo : EIATTR_KPARAM_INFO
	.align		4
.L_9:
        /*0018*/ 	.byte	0x04, 0x17
        /*001a*/ 	.short	(.L_11 - .L_10)
.L_10:
        /*001c*/ 	.word	0x00000000
        /*0020*/ 	.short	0x0001
        /*0022*/ 	.short	0x0008
        /*0024*/ 	.byte	0x00, 0xf5, 0x21, 0x00


	//----- nvinfo : EIATTR_KPARAM_INFO
	.align		4
.L_11:
        /*0028*/ 	.byte	0x04, 0x17
        /*002a*/ 	.short	(.L_13 - .L_12)
.L_12:
        /*002c*/ 	.word	0x00000000
        /*0030*/ 	.short	0x0000
        /*0032*/ 	.short	0x0000
        /*0034*/ 	.byte	0x00, 0xf5, 0x21, 0x00


	//----- nvinfo : EIATTR_SPARSE_MMA_MASK
	.align		4
.L_13:
        /*0038*/ 	.byte	0x03, 0x50
        /*003a*/ 	.short	0x0000


	//----- nvinfo : EIATTR_MAXREG_COUNT
	.align		4
        /*003c*/ 	.byte	0x03, 0x1b
        /*003e*/ 	.short	0x00ff


	//----- nvinfo : EIATTR_MERCURY_ISA_VERSION
	.align		4
        /*0040*/ 	.byte	0x03, 0x5f
        /*0042*/ 	.short	0x0101


	//----- nvinfo : EIATTR_VRC_CTA_INIT_COUNT
	.align		4
        /*0044*/ 	.byte	0x02, 0x4a
	.zero		1
	.zero		1


	//----- nvinfo : EIATTR_EXIT_INSTR_OFFSETS
	.align		4
        /*0048*/ 	.byte	0x04, 0x1c
        /*004a*/ 	.short	(.L_15 - .L_14)


	//   ....[0]....
.L_14:
        /*004c*/ 	.word	0x00000070


	//   ....[1]....
        /*0050*/ 	.word	0x00000110


	//----- nvinfo : EIATTR_CBANK_PARAM_SIZE
	.align		4
.L_15:
        /*0054*/ 	.byte	0x03, 0x19
        /*0056*/ 	.short	0x0014


	//----- nvinfo : EIATTR_PARAM_CBANK
	.align		4
        /*0058*/ 	.byte	0x04, 0x0a
        /*005a*/ 	.short	(.L_17 - .L_16)
	.align		4
.L_16:
        /*005c*/ 	.word	index@(.nv.constant0._Z10vectorFlipPKfPfi)
        /*0060*/ 	.short	0x0380
        /*0062*/ 	.short	0x0014


	//----- nvinfo : EIATTR_SW_WAR
	.align		4
.L_17:
        /*0064*/ 	.byte	0x04, 0x36
        /*0066*/ 	.short	(.L_19 - .L_18)
.L_18:
        /*0068*/ 	.word	0x00000008
.L_19:


//--------------------- .nv.callgraph             --------------------------
	.section	.nv.callgraph,"",@"SHT_CUDA_CALLGRAPH"
	.align	4
	.sectionentsize	8
	.align		4
        /*0000*/ 	.word	0x00000000
	.align		4
        /*0004*/ 	.word	0xffffffff
	.align		4
        /*0008*/ 	.word	0x00000000
	.align		4
        /*000c*/ 	.word	0xfffffffe
	.align		4
        /*0010*/ 	.word	0x00000000
	.align		4
        /*0014*/ 	.word	0xfffffffd
	.align		4
        /*0018*/ 	.word	0x00000000
	.align		4
        /*001c*/ 	.word	0xfffffffc


//--------------------- .text._Z10vectorFlipPKfPfi --------------------------
	.section	.text._Z10vectorFlipPKfPfi,"ax",@progbits
	.align	128
        .global         _Z10vectorFlipPKfPfi
        .type           _Z10vectorFlipPKfPfi,@function
        .size           _Z10vectorFlipPKfPfi,(.L_x_1 - _Z10vectorFlipPKfPfi)
        .other          _Z10vectorFlipPKfPfi,@"STO_CUDA_ENTRY STV_DEFAULT"
_Z10vectorFlipPKfPfi:
.text._Z10vectorFlipPKfPfi:
[----:B------:R-:W-:Y:S01]  /*0000*/  LDC R1, c[0x0][0x37c] ;  /* 0x0000df00ff017b82 */ /* 0x000fe20000000800 */
[----:B------:R-:W0:Y:S01]  /*0010*/  S2R R7, SR_CTAID.X ;  /* 0x0000000000077919 */ /* 0x000e220000002500 */
[----:B------:R-:W0:Y:S01]  /*0020*/  LDCU UR4, c[0x0][0x360] ;  /* 0x00006c00ff0477ac */ /* 0x000e220008000800 */
[----:B------:R-:W0:Y:S01]  /*0030*/  S2R R0, SR_TID.X ;  /* 0x0000000000007919 */ /* 0x000e220000002100 */
[----:B------:R-:W1:Y:S01]  /*0040*/  LDCU UR6, c[0x0][0x390] ;  /* 0x00007200ff0677ac */ /* 0x000e620008000800 */
[----:B0-----:R-:W-:-:S05]  /*0050*/  IMAD R7, R7, UR4, R0 ;  /* 0x0000000407077c24 */ /* 0x001fca000f8e0200 */
[----:B-1----:R-:W-:-:S13]  /*0060*/  ISETP.GE.AND P0, PT, R7, UR6, PT ;  /* 0x0000000607007c0c */ /* 0x002fda000bf06270 */
[----:B------:R-:W-:Y:S05]  /*0070*/  @P0 EXIT ;  /* 0x000000000000094d */ /* 0x000fea0003800000 */
[----:B------:R-:W0:Y:S01]  /*0080*/  LDC.64 R2, c[0x0][0x380] ;  /* 0x0000e000ff027b82 */ /* 0x000e220000000a00 */
[----:B------:R-:W1:Y:S07]  /*0090*/  LDCU.64 UR4, c[0x0][0x358] ;  /* 0x00006b00ff0477ac */ /* 0x000e6e0008000a00 */
[----:B------:R-:W2:Y:S01]  /*00a0*/  LDC.64 R4, c[0x0][0x388] ;  /* 0x0000e200ff047b82 */ /* 0x000ea20000000a00 */
[----:B0-----:R-:W-:-:S06]  /*00b0*/  IMAD.WIDE R2, R7, 0x4, R2 ;  /* 0x0000000407027825 */ /* 0x001fcc00078e0202 */
[----:B-1----:R-:W3:Y:S01]  /*00c0*/  LDG.E R3, desc[UR4][R2.64] ;  /* 0x0000000402037981 */ /* 0x002ee2000c1e1900 */
[----:B------:R-:W-:-:S04]  /*00d0*/  LOP3.LUT R7, RZ, R7, RZ, 0x33, !PT ;  /* 0x00000007ff077212 */ /* 0x000fc800078e33ff */
[----:B------:R-:W-:-:S05]  /*00e0*/  IADD3 R7, PT, PT, R7, UR6, RZ ;  /* 0x0000000607077c10 */ /* 0x000fca000fffe0ff */
[----:B--2---:R-:W-:-:S05]  /*00f0*/  IMAD.WIDE R4, R7, 0x4, R4 ;  /* 0x0000000407047825 */ /* 0x004fca00078e0204 */
[----:B---3--:R-:W-:Y:S01]  /*0100*/  STG.E desc[UR4][R4.64], R3 ;  /* 0x0000000304007986 */ /* 0x008fe2000c101904 */
[----:B------:R-:W-:Y:S05]  /*0110*/  EXIT ;  /* 0x000000000000794d */ /* 0x000fea0003800000 */
.L_x_0:
[----:B------:R-:W-:-:S00]  /*0120*/  BRA `(.L_x_0) ;  /* 0xfffffffc00fc7947 */ /* 0x000fc0000383ffff */
[----:B------:R-:W-:-:S00]  /*0130*/  NOP ;  /* 0x0000000000007918 */ /* 0x000fc00000000000 */
        /* <DEDUP_REMOVED lines=12> */
.L_x_1:


//--------------------- .nv.shared.reserved.0     --------------------------
	.section	.nv.shared.reserved.0,"aw",@nobits
	.weak		__nv_reservedSMEM_offset_0_alias
	.size		__nv_reservedSMEM_offset_0_alias, 0, 64
	.other		__nv_reservedSMEM_offset_0_alias,@"STO_CUDA_RESERVED_SHARED STV_DEFAULT"
__nv_reservedSMEM_offset_0_alias:
	.zero		0
	.zero		64


//--------------------- .nv.constant0._Z10vectorFlipPKfPfi --------------------------
	.section	.nv.constant0._Z10vectorFlipPKfPfi,"a",@progbits
	.sectionflags	@""
	.align	4
.nv.constant0._Z10vectorFlipPKfPfi:
	.zero		916


//--------------------- SYMBOLS --------------------------

	.type		.nv.reservedSmem.offset0,@object
	.size		.nv.reservedSmem.offset0,0x4
